//
// Generated by NVIDIA NVVM Compiler
//
// Compiler Build ID: CL-36424714
// Cuda compilation tools, release 13.0, V13.0.88
// Based on NVVM 20.0.0
//

.version 9.0
.target sm_100
.address_size 64

	// .globl	_Z9matrixAddiPjS_S_

.visible .entry _Z9matrixAddiPjS_S_(
	.param .u32 _Z9matrixAddiPjS_S__param_0,
	.param .u64 .ptr .align 1 _Z9matrixAddiPjS_S__param_1,
	.param .u64 .ptr .align 1 _Z9matrixAddiPjS_S__param_2,
	.param .u64 .ptr .align 1 _Z9matrixAddiPjS_S__param_3
)
{
	.reg .b32 	%r<8>;
	.reg .b64 	%rd<11>;

	ld.param.u32 	%r1, [_Z9matrixAddiPjS_S__param_0];
	ld.param.u64 	%rd1, [_Z9matrixAddiPjS_S__param_1];
	ld.param.u64 	%rd2, [_Z9matrixAddiPjS_S__param_2];
	ld.param.u64 	%rd3, [_Z9matrixAddiPjS_S__param_3];
	cvta.to.global.u64 	%rd4, %rd3;
	cvta.to.global.u64 	%rd5, %rd2;
	cvta.to.global.u64 	%rd6, %rd1;
	mov.u32 	%r2, %ctaid.x;
	mov.u32 	%r3, %tid.x;
	mad.lo.s32 	%r4, %r1, %r2, %r3;
	mul.wide.s32 	%rd7, %r4, 4;
	add.s64 	%rd8, %rd6, %rd7;
	ld.global.u32 	%r5, [%rd8];
	add.s64 	%rd9, %rd5, %rd7;
	ld.global.u32 	%r6, [%rd9];
	add.s32 	%r7, %r6, %r5;
	add.s64 	%rd10, %rd4, %rd7;
	st.global.u32 	[%rd10], %r7;
	ret;

}
	// .globl	_Z9matrixMuliPjS_S_
.visible .entry _Z9matrixMuliPjS_S_(
	.param .u32 _Z9matrixMuliPjS_S__param_0,
	.param .u64 .ptr .align 1 _Z9matrixMuliPjS_S__param_1,
	.param .u64 .ptr .align 1 _Z9matrixMuliPjS_S__param_2,
	.param .u64 .ptr .align 1 _Z9matrixMuliPjS_S__param_3
)
{
	.reg .pred 	%p<10>;
	.reg .b32 	%r<130>;
	.reg .b64 	%rd<65>;

	ld.param.u32 	%r49, [_Z9matrixMuliPjS_S__param_0];
	ld.param.u64 	%rd10, [_Z9matrixMuliPjS_S__param_1];
	ld.param.u64 	%rd11, [_Z9matrixMuliPjS_S__param_2];
	ld.param.u64 	%rd9, [_Z9matrixMuliPjS_S__param_3];
	cvta.to.global.u64 	%rd1, %rd11;
	cvta.to.global.u64 	%rd2, %rd10;
	mov.u32 	%r1, %ctaid.x;
	mov.u32 	%r2, %tid.x;
	setp.lt.s32 	%p1, %r49, 1;
	mov.b32 	%r129, 0;
	@%p1 bra 	$L__BB1_12;
	mul.lo.s32 	%r3, %r49, %r1;
	and.b32  	%r4, %r49, 7;
	setp.lt.u32 	%p2, %r49, 8;
	mov.b32 	%r124, 0;
	mov.u32 	%r129, %r124;
	@%p2 bra 	$L__BB1_4;
	and.b32  	%r124, %r49, 2147483640;
	neg.s32 	%r118, %r124;
	add.s32 	%r117, %r2, %r49;
	shl.b32 	%r8, %r49, 3;
	shl.b32 	%r54, %r49, 1;
	add.s32 	%r116, %r2, %r54;
	mad.lo.s32 	%r115, %r49, 3, %r2;
	shl.b32 	%r55, %r49, 2;
	add.s32 	%r114, %r2, %r55;
	mad.lo.s32 	%r113, %r49, 5, %r2;
	mad.lo.s32 	%r112, %r49, 6, %r2;
	mad.lo.s32 	%r111, %r49, 7, %r2;
	mul.wide.u32 	%rd12, %r2, 4;
	add.s64 	%rd64, %rd1, %rd12;
	mul.wide.u32 	%rd13, %r3, 4;
	add.s64 	%rd14, %rd13, %rd2;
	add.s64 	%rd63, %rd14, 16;
	mov.b32 	%r129, 0;
	mul.wide.u32 	%rd29, %r8, 4;
$L__BB1_3:
	.pragma "nounroll";
	ld.global.u32 	%r56, [%rd63+-16];
	ld.global.u32 	%r57, [%rd64];
	mad.lo.s32 	%r58, %r57, %r56, %r129;
	ld.global.u32 	%r59, [%rd63+-12];
	mul.wide.u32 	%rd15, %r117, 4;
	add.s64 	%rd16, %rd1, %rd15;
	ld.global.u32 	%r60, [%rd16];
	mad.lo.s32 	%r61, %r60, %r59, %r58;
	ld.global.u32 	%r62, [%rd63+-8];
	mul.wide.u32 	%rd17, %r116, 4;
	add.s64 	%rd18, %rd1, %rd17;
	ld.global.u32 	%r63, [%rd18];
	mad.lo.s32 	%r64, %r63, %r62, %r61;
	ld.global.u32 	%r65, [%rd63+-4];
	mul.wide.u32 	%rd19, %r115, 4;
	add.s64 	%rd20, %rd1, %rd19;
	ld.global.u32 	%r66, [%rd20];
	mad.lo.s32 	%r67, %r66, %r65, %r64;
	ld.global.u32 	%r68, [%rd63];
	mul.wide.u32 	%rd21, %r114, 4;
	add.s64 	%rd22, %rd1, %rd21;
	ld.global.u32 	%r69, [%rd22];
	mad.lo.s32 	%r70, %r69, %r68, %r67;
	ld.global.u32 	%r71, [%rd63+4];
	mul.wide.u32 	%rd23, %r113, 4;
	add.s64 	%rd24, %rd1, %rd23;
	ld.global.u32 	%r72, [%rd24];
	mad.lo.s32 	%r73, %r72, %r71, %r70;
	ld.global.u32 	%r74, [%rd63+8];
	mul.wide.u32 	%rd25, %r112, 4;
	add.s64 	%rd26, %rd1, %rd25;
	ld.global.u32 	%r75, [%rd26];
	mad.lo.s32 	%r76, %r75, %r74, %r73;
	ld.global.u32 	%r77, [%rd63+12];
	mul.wide.u32 	%rd27, %r111, 4;
	add.s64 	%rd28, %rd1, %rd27;
	ld.global.u32 	%r78, [%rd28];
	mad.lo.s32 	%r129, %r78, %r77, %r76;
	add.s32 	%r118, %r118, 8;
	add.s32 	%r117, %r117, %r8;
	add.s32 	%r116, %r116, %r8;
	add.s32 	%r115, %r115, %r8;
	add.s32 	%r114, %r114, %r8;
	add.s32 	%r113, %r113, %r8;
	add.s32 	%r112, %r112, %r8;
	add.s32 	%r111, %r111, %r8;
	add.s64 	%rd64, %rd64, %rd29;
	add.s64 	%rd63, %rd63, 32;
	setp.ne.s32 	%p3, %r118, 0;
	@%p3 bra 	$L__BB1_3;
$L__BB1_4:
	setp.eq.s32 	%p4, %r4, 0;
	@%p4 bra 	$L__BB1_12;
	and.b32  	%r36, %r49, 3;
	setp.lt.u32 	%p5, %r4, 4;
	@%p5 bra 	$L__BB1_7;
	add.s32 	%r80, %r124, %r3;
	mul.wide.u32 	%rd30, %r80, 4;
	add.s64 	%rd31, %rd2, %rd30;
	ld.global.u32 	%r81, [%rd31];
	mad.lo.s32 	%r82, %r124, %r49, %r2;
	mul.wide.u32 	%rd32, %r82, 4;
	add.s64 	%rd33, %rd1, %rd32;
	ld.global.u32 	%r83, [%rd33];
	mad.lo.s32 	%r84, %r83, %r81, %r129;
	cvt.u64.u32 	%rd34, %r3;
	cvt.u64.u32 	%rd35, %r124;
	add.s64 	%rd36, %rd35, %rd34;
	shl.b64 	%rd37, %rd36, 2;
	add.s64 	%rd38, %rd2, %rd37;
	ld.global.u32 	%r85, [%rd38+4];
	add.s32 	%r86, %r82, %r49;
	mul.wide.u32 	%rd39, %r86, 4;
	add.s64 	%rd40, %rd1, %rd39;
	ld.global.u32 	%r87, [%rd40];
	mad.lo.s32 	%r88, %r87, %r85, %r84;
	ld.global.u32 	%r89, [%rd38+8];
	add.s32 	%r90, %r86, %r49;
	mul.wide.u32 	%rd41, %r90, 4;
	add.s64 	%rd42, %rd1, %rd41;
	ld.global.u32 	%r91, [%rd42];
	mad.lo.s32 	%r92, %r91, %r89, %r88;
	ld.global.u32 	%r93, [%rd38+12];
	add.s32 	%r94, %r90, %r49;
	mul.wide.u32 	%rd43, %r94, 4;
	add.s64 	%rd44, %rd1, %rd43;
	ld.global.u32 	%r95, [%rd44];
	mad.lo.s32 	%r129, %r95, %r93, %r92;
	add.s32 	%r124, %r124, 4;
$L__BB1_7:
	setp.eq.s32 	%p6, %r36, 0;
	@%p6 bra 	$L__BB1_12;
	setp.eq.s32 	%p7, %r36, 1;
	@%p7 bra 	$L__BB1_10;
	add.s32 	%r97, %r124, %r3;
	mul.wide.u32 	%rd45, %r97, 4;
	add.s64 	%rd46, %rd2, %rd45;
	ld.global.u32 	%r98, [%rd46];
	mad.lo.s32 	%r99, %r124, %r49, %r2;
	mul.wide.u32 	%rd47, %r99, 4;
	add.s64 	%rd48, %rd1, %rd47;
	ld.global.u32 	%r100, [%rd48];
	mad.lo.s32 	%r101, %r100, %r98, %r129;
	cvt.u64.u32 	%rd49, %r3;
	cvt.u64.u32 	%rd50, %r124;
	add.s64 	%rd51, %rd50, %rd49;
	shl.b64 	%rd52, %rd51, 2;
	add.s64 	%rd53, %rd2, %rd52;
	ld.global.u32 	%r102, [%rd53+4];
	add.s32 	%r103, %r99, %r49;
	mul.wide.u32 	%rd54, %r103, 4;
	add.s64 	%rd55, %rd1, %rd54;
	ld.global.u32 	%r104, [%rd55];
	mad.lo.s32 	%r129, %r104, %r102, %r101;
	add.s32 	%r124, %r124, 2;
$L__BB1_10:
	and.b32  	%r105, %r49, 1;
	setp.eq.b32 	%p8, %r105, 1;
	not.pred 	%p9, %p8;
	@%p9 bra 	$L__BB1_12;
	add.s32 	%r106, %r124, %r3;
	mul.wide.u32 	%rd56, %r106, 4;
	add.s64 	%rd57, %rd2, %rd56;
	ld.global.u32 	%r107, [%rd57];
	mad.lo.s32 	%r108, %r124, %r49, %r2;
	mul.wide.u32 	%rd58, %r108, 4;
	add.s64 	%rd59, %rd1, %rd58;
	ld.global.u32 	%r109, [%rd59];
	mad.lo.s32 	%r129, %r109, %r107, %r129;
$L__BB1_12:
	cvta.to.global.u64 	%rd60, %rd9;
	mad.lo.s32 	%r110, %r49, %r1, %r2;
	mul.wide.s32 	%rd61, %r110, 4;
	add.s64 	%rd62, %rd60, %rd61;
	st.global.u32 	[%rd62], %r129;
	ret;

}


// ===== COMPILED SASS (sm_100) =====

	.target	sm_100

	.elftype	@"ET_EXEC"


//--------------------- .note.nv.tkinfo           --------------------------
	.section	.note.nv.tkinfo,"",@"SHT_NOTE"
	.sectionflags	@"SHF_NOTE_NV_TKINFO"
	.tkinfo
        /*0018*/ 	.word	0x00000002
        /*0030*/ 	.string	""
        /*0030*/ 	.string	"ptxas"
        /*0030*/ 	.string	"Cuda compilation tools, release 13.0, V13.0.88"
        /*0030*/ 	.string	"Build cuda_13.0.r13.0/compiler.36424714_0"
        /*0030*/ 	.string	"-arch sm_100 -m 64 "



//--------------------- .note.nv.cuinfo           --------------------------
	.section	.note.nv.cuinfo,"",@"SHT_NOTE"
	.sectionflags	@"SHF_NOTE_NV_CUINFO"
        /*0018*/ 	.short	0x0002
        /*001a*/ 	.short	0x0064
        /*001c*/ 	.short	0x0082
	.zero		2


//--------------------- .nv.info                  --------------------------
	.section	.nv.info,"",@"SHT_CUDA_INFO"
	.align	4


	//----- nvinfo : EIATTR_REGCOUNT
	.align		4
        /*0000*/ 	.byte	0x04, 0x2f
        /*0002*/ 	.short	(.L_1 - .L_0)
	.align		4
.L_0:
        /*0004*/ 	.word	index@(_Z9matrixAddiPjS_S_)
        /*0008*/ 	.word	0x0000000c


	//----- nvinfo : EIATTR_FRAME_SIZE
	.align		4
.L_1:
        /*000c*/ 	.byte	0x04, 0x11
        /*000e*/ 	.short	(.L_3 - .L_2)
	.align		4
.L_2:
        /*0010*/ 	.word	index@(_Z9matrixAddiPjS_S_)
        /*0014*/ 	.word	0x00000000


	//----- nvinfo : EIATTR_REGCOUNT
	.align		4
.L_3:
        /*0018*/ 	.byte	0x04, 0x2f
        /*001a*/ 	.short	(.L_5 - .L_4)
	.align		4
.L_4:
        /*001c*/ 	.word	index@(_Z9matrixMuliPjS_S_)
        /*0020*/ 	.word	0x00000020


	//----- nvinfo : EIATTR_FRAME_SIZE
	.align		4
.L_5:
        /*0024*/ 	.byte	0x04, 0x11
        /*0026*/ 	.short	(.L_7 - .L_6)
	.align		4
.L_6:
        /*0028*/ 	.word	index@(_Z9matrixMuliPjS_S_)
        /*002c*/ 	.word	0x00000000


	//----- nvinfo : EIATTR_MIN_STACK_SIZE
	.align		4
.L_7:
        /*0030*/ 	.byte	0x04, 0x12
        /*0032*/ 	.short	(.L_9 - .L_8)
	.align		4
.L_8:
        /*0034*/ 	.word	index@(_Z9matrixMuliPjS_S_)
        /*0038*/ 	.word	0x00000000


	//----- nvinfo : EIATTR_MIN_STACK_SIZE
	.align		4
.L_9:
        /*003c*/ 	.byte	0x04, 0x12
        /*003e*/ 	.short	(.L_11 - .L_10)
	.align		4
.L_10:
        /*0040*/ 	.word	index@(_Z9matrixAddiPjS_S_)
        /*0044*/ 	.word	0x00000000
.L_11:


//--------------------- .nv.compat                --------------------------
	.section	.nv.compat,"",@"SHT_CUDA_COMPAT_INFO"
	.align	4
        /*0000*/ 	.byte	0x02, 0x09, 0x00, 0x00, 0x02, 0x02, 0x01, 0x00, 0x02, 0x05, 0x05, 0x00, 0x03, 0x07, 0x01, 0x01
        /*0010*/ 	.byte	0x02, 0x03, 0x00, 0x00, 0x02, 0x06, 0x01, 0x00, 0x04, 0x0b, 0x08, 0x00, 0x09, 0x00, 0x00, 0x00
        /*0020*/ 	.byte	0x00, 0x00, 0x00, 0x00


//--------------------- .nv.info._Z9matrixMuliPjS_S_ --------------------------
	.section	.nv.info._Z9matrixMuliPjS_S_,"",@"SHT_CUDA_INFO"
	.sectionflags	@""
	.align	4


	//----- nvinfo : EIATTR_CUDA_API_VERSION
	.align		4
        /*0000*/ 	.byte	0x04, 0x37
        /*0002*/ 	.short	(.L_13 - .L_12)
.L_12:
        /*0004*/ 	.word	0x00000082


	//----- nvinfo : EIATTR_KPARAM_INFO
	.align		4
.L_13:
        /*0008*/ 	.byte	0x04, 0x17
        /*000a*/ 	.short	(.L_15 - .L_14)
.L_14:
        /*000c*/ 	.word	0x00000000
        /*0010*/ 	.short	0x0003
        /*0012*/ 	.short	0x0018
        /*0014*/ 	.byte	0x00, 0xf5, 0x21, 0x00


	//----- nvinfo : EIATTR_KPARAM_INFO
	.align		4
.L_15:
        /*0018*/ 	.byte	0x04, 0x17
        /*001a*/ 	.short	(.L_17 - .L_16)
.L_16:
        /*001c*/ 	.word	0x00000000
        /*0020*/ 	.short	0x0002
        /*0022*/ 	.short	0x0010
        /*0024*/ 	.byte	0x00, 0xf5, 0x21, 0x00


	//----- nvinfo : EIATTR_KPARAM_INFO
	.align		4
.L_17:
        /*0028*/ 	.byte	0x04, 0x17
        /*002a*/ 	.short	(.L_19 - .L_18)
.L_18:
        /*002c*/ 	.word	0x00000000
        /*0030*/ 	.short	0x0001
        /*0032*/ 	.short	0x0008
        /*0034*/ 	.byte	0x00, 0xf5, 0x21, 0x00


	//----- nvinfo : EIATTR_KPARAM_INFO
	.align		4
.L_19:
        /*0038*/ 	.byte	0x04, 0x17
        /*003a*/ 	.short	(.L_21 - .L_20)
.L_20:
        /*003c*/ 	.word	0x00000000
        /*0040*/ 	.short	0x0000
        /*0042*/ 	.short	0x0000
        /*0044*/ 	.byte	0x00, 0xf0, 0x11, 0x00


	//----- nvinfo : EIATTR_SPARSE_MMA_MASK
	.align		4
.L_21:
        /*0048*/ 	.byte	0x03, 0x50
        /*004a*/ 	.short	0x0000


	//----- nvinfo : EIATTR_MAXREG_COUNT
	.align		4
        /*004c*/ 	.byte	0x03, 0x1b
        /*004e*/ 	.short	0x00ff


	//----- nvinfo : EIATTR_MERCURY_ISA_VERSION
	.align		4
        /*0050*/ 	.byte	0x03, 0x5f
        /*0052*/ 	.short	0x0101


	//----- nvinfo : EIATTR_VRC_CTA_INIT_COUNT
	.align		4
        /*0054*/ 	.byte	0x02, 0x4a
	.zero		1
	.zero		1


	//----- nvinfo : EIATTR_EXIT_INSTR_OFFSETS
	.align		4
        /*0058*/ 	.byte	0x04, 0x1c
        /*005a*/ 	.short	(.L_23 - .L_22)


	//   ....[0]....
.L_22:
        /*005c*/ 	.word	0x00000980


	//----- nvinfo : EIATTR_CBANK_PARAM_SIZE
	.align		4
.L_23:
        /*0060*/ 	.byte	0x03, 0x19
        /*0062*/ 	.short	0x0020


	//----- nvinfo : EIATTR_PARAM_CBANK
	.align		4
        /*0064*/ 	.byte	0x04, 0x0a
        /*0066*/ 	.short	(.L_25 - .L_24)
	.align		4
.L_24:
        /*0068*/ 	.word	index@(.nv.constant0._Z9matrixMuliPjS_S_)
        /*006c*/ 	.short	0x0380
        /*006e*/ 	.short	0x0020


	//----- nvinfo : EIATTR_SW_WAR
	.align		4
.L_25:
        /*0070*/ 	.byte	0x04, 0x36
        /*0072*/ 	.short	(.L_27 - .L_26)
.L_26:
        /*0074*/ 	.word	0x00000008
.L_27:


//--------------------- .nv.info._Z9matrixAddiPjS_S_ --------------------------
	.section	.nv.info._Z9matrixAddiPjS_S_,"",@"SHT_CUDA_INFO"
	.sectionflags	@""
	.align	4


	//----- nvinfo : EIATTR_CUDA_API_VERSION
	.align		4
        /*0000*/ 	.byte	0x04, 0x37
        /*0002*/ 	.short	(.L_29 - .L_28)
.L_28:
        /*0004*/ 	.word	0x00000082


	//----- nvinfo : EIATTR_KPARAM_INFO
	.align		4
.L_29:
        /*0008*/ 	.byte	0x04, 0x17
        /*000a*/ 	.short	(.L_31 - .L_30)
.L_30:
        /*000c*/ 	.word	0x00000000
        /*0010*/ 	.short	0x0003
        /*0012*/ 	.short	0x0018
        /*0014*/ 	.byte	0x00, 0xf5, 0x21, 0x00


	//----- nvinfo : EIATTR_KPARAM_INFO
	.align		4
.L_31:
        /*0018*/ 	.byte	0x04, 0x17
        /*001a*/ 	.short	(.L_33 - .L_32)
.L_32:
        /*001c*/ 	.word	0x00000000
        /*0020*/ 	.short	0x0002
        /*0022*/ 	.short	0x0010
        /*0024*/ 	.byte	0x00, 0xf5, 0x21, 0x00


	//----- nvinfo : EIATTR_KPARAM_INFO
	.align		4
.L_33:
        /*0028*/ 	.byte	0x04, 0x17
        /*002a*/ 	.short	(.L_35 - .L_34)
.L_34:
        /*002c*/ 	.word	0x00000000
        /*0030*/ 	.short	0x0001
        /*0032*/ 	.short	0x0008
        /*0034*/ 	.byte	0x00, 0xf5, 0x21, 0x00


	//----- nvinfo : EIATTR_KPARAM_INFO
	.align		4
.L_35:
        /*0038*/ 	.byte	0x04, 0x17
        /*003a*/ 	.short	(.L_37 - .L_36)
.L_36:
        /*003c*/ 	.word	0x00000000
        /*0040*/ 	.short	0x0000
        /*0042*/ 	.short	0x0000
        /*0044*/ 	.byte	0x00, 0xf0, 0x11, 0x00


	//----- nvinfo : EIATTR_SPARSE_MMA_MASK
	.align		4
.L_37:
        /*0048*/ 	.byte	0x03, 0x50
        /*004a*/ 	.short	0x0000


	//----- nvinfo : EIATTR_MAXREG_COUNT
	.align		4
        /*004c*/ 	.byte	0x03, 0x1b
        /*004e*/ 	.short	0x00ff


	//----- nvinfo : EIATTR_MERCURY_ISA_VERSION
	.align		4
        /*0050*/ 	.byte	0x03, 0x5f
        /*0052*/ 	.short	0x0101


	//----- nvinfo : EIATTR_VRC_CTA_INIT_COUNT
	.align		4
        /*0054*/ 	.byte	0x02, 0x4a
	.zero		1
	.zero		1


	//----- nvinfo : EIATTR_EXIT_INSTR_OFFSETS
	.align		4
        /*0058*/ 	.byte	0x04, 0x1c
        /*005a*/ 	.short	(.L_39 - .L_38)


	//   ....[0]....
.L_38:
        /*005c*/ 	.word	0x00000100


	//----- nvinfo : EIATTR_CBANK_PARAM_SIZE
	.align		4
.L_39:
        /*0060*/ 	.byte	0x03, 0x19
        /*0062*/ 	.short	0x0020


	//----- nvinfo : EIATTR_PARAM_CBANK
	.align		4
        /*0064*/ 	.byte	0x04, 0x0a
        /*0066*/ 	.short	(.L_41 - .L_40)
	.align		4
.L_40:
        /*0068*/ 	.word	index@(.nv.constant0._Z9matrixAddiPjS_S_)
        /*006c*/ 	.short	0x0380
        /*006e*/ 	.short	0x0020


	//----- nvinfo : EIATTR_SW_WAR
	.align		4
.L_41:
        /*0070*/ 	.byte	0x04, 0x36
        /*0072*/ 	.short	(.L_43 - .L_42)
.L_42:
        /*0074*/ 	.word	0x00000008
.L_43:


//--------------------- .nv.callgraph             --------------------------
	.section	.nv.callgraph,"",@"SHT_CUDA_CALLGRAPH"
	.align	4
	.sectionentsize	8
	.align		4
        /*0000*/ 	.word	0x00000000
	.align		4
        /*0004*/ 	.word	0xffffffff
	.align		4
        /*0008*/ 	.word	0x00000000
	.align		4
        /*000c*/ 	.word	0xfffffffe
	.align		4
        /*0010*/ 	.word	0x00000000
	.align		4
        /*0014*/ 	.word	0xfffffffd
	.align		4
        /*0018*/ 	.word	0x00000000
	.align		4
        /*001c*/ 	.word	0xfffffffc


//--------------------- .text._Z9matrixMuliPjS_S_ --------------------------
	.section	.text._Z9matrixMuliPjS_S_,"ax",@progbits
	.align	128
        .global         _Z9matrixMuliPjS_S_
        .type           _Z9matrixMuliPjS_S_,@function
        .size           _Z9matrixMuliPjS_S_,(.L_x_7 - _Z9matrixMuliPjS_S_)
        .other          _Z9matrixMuliPjS_S_,@"STO_CUDA_ENTRY STV_DEFAULT"
_Z9matrixMuliPjS_S_:
.text._Z9matrixMuliPjS_S_:
[----:B------:R-:W-:Y:S08]  /*0000*/  LDC R1, c[0x0][0x37c] ;  /* 0x0000df00ff017b82 */ /* 0x000ff00000000800 */
[----:B------:R-:W0:Y:S01]  /*0010*/  LDC R0, c[0x0][0x380] ;  /* 0x0000e000ff007b82 */ /* 0x000e220000000800 */
[----:B------:R-:W1:Y:S01]  /*0020*/  S2R R3, SR_TID.X ;  /* 0x0000000000037919 */ /* 0x000e620000002100 */
[----:B------:R-:W2:Y:S01]  /*0030*/  LDCU.64 UR4, c[0x0][0x358] ;  /* 0x00006b00ff0477ac */ /* 0x000ea20008000a00 */
[----:B------:R-:W-:-:S05]  /*0040*/  HFMA2 R20, -RZ, RZ, 0, 0 ;  /* 0x00000000ff147431 */ /* 0x000fca00000001ff */
[----:B------:R-:W3:Y:S01]  /*0050*/  S2UR UR6, SR_CTAID.X ;  /* 0x00000000000679c3 */ /* 0x000ee20000002500 */
[----:B0-----:R-:W-:-:S13]  /*0060*/  ISETP.GE.AND P0, PT, R0, 0x1, PT ;  /* 0x000000010000780c */ /* 0x001fda0003f06270 */
[----:B-123--:R-:W-:Y:S05]  /*0070*/  @!P0 BRA `(.L_x_0) ;  /* 0x0000000800308947 */ /* 0x00efea0003800000 */
[C---:B------:R-:W-:Y:S01]  /*0080*/  ISETP.GE.U32.AND P1, PT, R0.reuse, 0x8, PT ;  /* 0x000000080000780c */ /* 0x040fe20003f26070 */
[C---:B------:R-:W-:Y:S01]  /*0090*/  IMAD R5, R0.reuse, UR6, RZ ;  /* 0x0000000600057c24 */ /* 0x040fe2000f8e02ff */
[----:B------:R-:W-:Y:S02]  /*00a0*/  LOP3.LUT R4, R0, 0x7, RZ, 0xc0, !PT ;  /* 0x0000000700047812 */ /* 0x000fe400078ec0ff */
[----:B------:R-:W-:Y:S02]  /*00b0*/  MOV R6, RZ ;  /* 0x000000ff00067202 */ /* 0x000fe40000000f00 */
[----:B------:R-:W-:Y:S02]  /*00c0*/  ISETP.NE.AND P0, PT, R4, RZ, PT ;  /* 0x000000ff0400720c */ /* 0x000fe40003f05270 */
[----:B------:R-:W-:-:S05]  /*00d0*/  MOV R20, RZ ;  /* 0x000000ff00147202 */ /* 0x000fca0000000f00 */
[----:B------:R-:W-:Y:S06]  /*00e0*/  @!P1 BRA `(.L_x_1) ;  /* 0x0000000000fc9947 */ /* 0x000fec0003800000 */
[----:B------:R-:W0:Y:S01]  /*00f0*/  LDC.64 R6, c[0x0][0x388] ;  /* 0x0000e200ff067b82 */ /* 0x000e220000000a00 */
[----:B------:R-:W-:Y:S01]  /*0100*/  IADD3 R2, PT, PT, R3, R0, RZ ;  /* 0x0000000003027210 */ /* 0x000fe20007ffe0ff */
[C-C-:B------:R-:W-:Y:S01]  /*0110*/  IMAD R10, R0.reuse, 0x3, R3.reuse ;  /* 0x00000003000a7824 */ /* 0x140fe200078e0203 */
[C---:B------:R-:W-:Y:S01]  /*0120*/  SHF.L.U32 R9, R0.reuse, 0x3, RZ ;  /* 0x0000000300097819 */ /* 0x040fe200000006ff */
[C-C-:B------:R-:W-:Y:S01]  /*0130*/  IMAD R24, R0.reuse, 0x5, R3.reuse ;  /* 0x0000000500187824 */ /* 0x140fe200078e0203 */
[CC--:B------:R-:W-:Y:S01]  /*0140*/  LEA R8, R0.reuse, R3.reuse, 0x1 ;  /* 0x0000000300087211 */ /* 0x0c0fe200078e08ff */
[C-C-:B------:R-:W-:Y:S01]  /*0150*/  IMAD R25, R0.reuse, 0x6, R3.reuse ;  /* 0x0000000600197824 */ /* 0x140fe200078e0203 */
[C---:B------:R-:W-:Y:S01]  /*0160*/  LEA R11, R0.reuse, R3, 0x2 ;  /* 0x00000003000b7211 */ /* 0x040fe200078e10ff */
[----:B------:R-:W1:Y:S01]  /*0170*/  LDC.64 R12, c[0x0][0x390] ;  /* 0x0000e400ff0c7b82 */ /* 0x000e620000000a00 */
[----:B------:R-:W-:Y:S01]  /*0180*/  IMAD R26, R0, 0x7, R3 ;  /* 0x00000007001a7824 */ /* 0x000fe200078e0203 */
[----:B------:R-:W-:Y:S01]  /*0190*/  MOV R20, RZ ;  /* 0x000000ff00147202 */ /* 0x000fe20000000f00 */
[----:B0-----:R-:W-:-:S03]  /*01a0*/  IMAD.WIDE.U32 R6, R5, 0x4, R6 ;  /* 0x0000000405067825 */ /* 0x001fc600078e0006 */
[----:B------:R-:W-:Y:S02]  /*01b0*/  IADD3 R21, P1, PT, R6, 0x10, RZ ;  /* 0x0000001006157810 */ /* 0x000fe40007f3e0ff */
[----:B------:R-:W-:Y:S01]  /*01c0*/  LOP3.LUT R6, R0, 0x7ffffff8, RZ, 0xc0, !PT ;  /* 0x7ffffff800067812 */ /* 0x000fe200078ec0ff */
[----:B-1----:R-:W-:Y:S01]  /*01d0*/  IMAD.WIDE.U32 R16, R3, 0x4, R12 ;  /* 0x0000000403107825 */ /* 0x002fe200078e000c */
[----:B------:R-:W-:-:S03]  /*01e0*/  IADD3.X R28, PT, PT, RZ, R7, RZ, P1, !PT ;  /* 0x00000007ff1c7210 */ /* 0x000fc60000ffe4ff */
[----:B------:R-:W-:-:S07]  /*01f0*/  IMAD.MOV R7, RZ, RZ, -R6 ;  /* 0x000000ffff077224 */ /* 0x000fce00078e0a06 */
.L_x_2:
[----:B------:R-:W-:Y:S01]  /*0200*/  MOV R14, R21 ;  /* 0x00000015000e7202 */ /* 0x000fe20000000f00 */
[----:B------:R-:W2:Y:S01]  /*0210*/  LDG.E R22, desc[UR4][R16.64] ;  /* 0x0000000410167981 */ /* 0x000ea2000c1e1900 */
[----:B------:R-:W-:-:S05]  /*0220*/  MOV R15, R28 ;  /* 0x0000001c000f7202 */ /* 0x000fca0000000f00 */
[----:B------:R-:W2:Y:S01]  /*0230*/  LDG.E R21, desc[UR4][R14.64+-0x10] ;  /* 0xfffff0040e157981 */ /* 0x000ea2000c1e1900 */
[----:B------:R-:W-:-:S03]  /*0240*/  IMAD.WIDE.U32 R18, R2, 0x4, R12 ;  /* 0x0000000402127825 */ /* 0x000fc600078e000c */
[----:B------:R-:W3:Y:S04]  /*0250*/  LDG.E R23, desc[UR4][R14.64+-0xc] ;  /* 0xfffff4040e177981 */ /* 0x000ee8000c1e1900 */
[----:B------:R-:W3:Y:S04]  /*0260*/  LDG.E R18, desc[UR4][R18.64] ;  /* 0x0000000412127981 */ /* 0x000ee8000c1e1900 */
[----:B------:R-:W4:Y:S04]  /*0270*/  LDG.E R28, desc[UR4][R14.64+-0x8] ;  /* 0xfffff8040e1c7981 */ /* 0x000f28000c1e1900 */
[----:B------:R-:W5:Y:S01]  /*0280*/  LDG.E R29, desc[UR4][R14.64+-0x4] ;  /* 0xfffffc040e1d7981 */ /* 0x000f62000c1e1900 */
[----:B--2---:R-:W-:-:S02]  /*0290*/  IMAD R22, R21, R22, R20 ;  /* 0x0000001615167224 */ /* 0x004fc400078e0214 */
[----:B------:R-:W-:-:S06]  /*02a0*/  IMAD.WIDE.U32 R20, R8, 0x4, R12 ;  /* 0x0000000408147825 */ /* 0x000fcc00078e000c */
[----:B------:R-:W4:Y:S01]  /*02b0*/  LDG.E R20, desc[UR4][R20.64] ;  /* 0x0000000414147981 */ /* 0x000f22000c1e1900 */
[----:B---3--:R-:W-:Y:S02]  /*02c0*/  IMAD R27, R23, R18, R22 ;  /* 0x00000012171b7224 */ /* 0x008fe400078e0216 */
[----:B------:R-:W-:-:S06]  /*02d0*/  IMAD.WIDE.U32 R22, R10, 0x4, R12 ;  /* 0x000000040a167825 */ /* 0x000fcc00078e000c */
[----:B------:R-:W5:Y:S01]  /*02e0*/  LDG.E R22, desc[UR4][R22.64] ;  /* 0x0000000416167981 */ /* 0x000f62000c1e1900 */
[----:B------:R-:W-:-:S06]  /*02f0*/  IMAD.WIDE.U32 R18, R11, 0x4, R12 ;  /* 0x000000040b127825 */ /* 0x000fcc00078e000c */
[----:B------:R-:W2:Y:S01]  /*0300*/  LDG.E R18, desc[UR4][R18.64] ;  /* 0x0000000412127981 */ /* 0x000ea2000c1e1900 */
[----:B----4-:R-:W-:-:S03]  /*0310*/  IMAD R27, R28, R20, R27 ;  /* 0x000000141c1b7224 */ /* 0x010fc600078e021b */
[----:B------:R-:W2:Y:S01]  /*0320*/  LDG.E R28, desc[UR4][R14.64] ;  /* 0x000000040e1c7981 */ /* 0x000ea2000c1e1900 */
[----:B------:R-:W-:-:S04]  /*0330*/  IMAD.WIDE.U32 R20, R24, 0x4, R12 ;  /* 0x0000000418147825 */ /* 0x000fc800078e000c */
[----:B-----5:R-:W-:Y:S02]  /*0340*/  IMAD R27, R29, R22, R27 ;  /* 0x000000161d1b7224 */ /* 0x020fe400078e021b */
[----:B------:R-:W3:Y:S04]  /*0350*/  LDG.E R20, desc[UR4][R20.64] ;  /* 0x0000000414147981 */ /* 0x000ee8000c1e1900 */
[----:B------:R-:W3:Y:S01]  /*0360*/  LDG.E R29, desc[UR4][R14.64+0x4] ;  /* 0x000004040e1d7981 */ /* 0x000ee2000c1e1900 */
[----:B------:R-:W-:-:S06]  /*0370*/  IMAD.WIDE.U32 R22, R25, 0x4, R12 ;  /* 0x0000000419167825 */ /* 0x000fcc00078e000c */
[----:B------:R-:W4:Y:S01]  /*0380*/  LDG.E R22, desc[UR4][R22.64] ;  /* 0x0000000416167981 */ /* 0x000f22000c1e1900 */
[----:B--2---:R-:W-:-:S03]  /*0390*/  IMAD R27, R28, R18, R27 ;  /* 0x000000121c1b7224 */ /* 0x004fc600078e021b */
[----:B------:R-:W4:Y:S01]  /*03a0*/  LDG.E R28, desc[UR4][R14.64+0x8] ;  /* 0x000008040e1c7981 */ /* 0x000f22000c1e1900 */
[----:B------:R-:W-:-:S06]  /*03b0*/  IMAD.WIDE.U32 R18, R26, 0x4, R12 ;  /* 0x000000041a127825 */ /* 0x000fcc00078e000c */
[----:B------:R-:W2:Y:S01]  /*03c0*/  LDG.E R18, desc[UR4][R18.64] ;  /* 0x0000000412127981 */ /* 0x000ea2000c1e1900 */
[----:B---3--:R-:W-:-:S03]  /*03d0*/  IMAD R27, R29, R20, R27 ;  /* 0x000000141d1b7224 */ /* 0x008fc600078e021b */
[----:B------:R-:W2:Y:S01]  /*03e0*/  LDG.E R29, desc[UR4][R14.64+0xc] ;  /* 0x00000c040e1d7981 */ /* 0x000ea2000c1e1900 */
[----:B------:R-:W-:Y:S02]  /*03f0*/  IADD3 R21, P1, PT, R14, 0x20, RZ ;  /* 0x000000200e157810 */ /* 0x000fe40007f3e0ff */
[----:B------:R-:W-:Y:S01]  /*0400*/  IADD3 R7, PT, PT, R7, 0x8, RZ ;  /* 0x0000000807077810 */ /* 0x000fe20007ffe0ff */
[C---:B------:R-:W-:Y:S01]  /*0410*/  IMAD.IADD R10, R9.reuse, 0x1, R10 ;  /* 0x00000001090a7824 */ /* 0x040fe200078e020a */
[C---:B------:R-:W-:Y:S01]  /*0420*/  IADD3 R2, PT, PT, R9.reuse, R2, RZ ;  /* 0x0000000209027210 */ /* 0x040fe20007ffe0ff */
[C---:B------:R-:W-:Y:S01]  /*0430*/  IMAD.WIDE.U32 R16, R9.reuse, 0x4, R16 ;  /* 0x0000000409107825 */ /* 0x040fe200078e0010 */
[C---:B------:R-:W-:Y:S02]  /*0440*/  IADD3 R8, PT, PT, R9.reuse, R8, RZ ;  /* 0x0000000809087210 */ /* 0x040fe40007ffe0ff */
[C---:B------:R-:W-:Y:S02]  /*0450*/  IADD3 R11, PT, PT, R9.reuse, R11, RZ ;  /* 0x0000000b090b7210 */ /* 0x040fe40007ffe0ff */
[----:B------:R-:W-:-:S02]  /*0460*/  IADD3 R24, PT, PT, R9, R24, RZ ;  /* 0x0000001809187210 */ /* 0x000fc40007ffe0ff */
[C---:B------:R-:W-:Y:S02]  /*0470*/  IADD3 R25, PT, PT, R9.reuse, R25, RZ ;  /* 0x0000001909197210 */ /* 0x040fe40007ffe0ff */
[----:B------:R-:W-:Y:S01]  /*0480*/  IADD3 R26, PT, PT, R9, R26, RZ ;  /* 0x0000001a091a7210 */ /* 0x000fe20007ffe0ff */
[----:B----4-:R-:W-:Y:S01]  /*0490*/  IMAD R27, R28, R22, R27 ;  /* 0x000000161c1b7224 */ /* 0x010fe200078e021b */
[----:B------:R-:W-:Y:S02]  /*04a0*/  IADD3.X R28, PT, PT, RZ, R15, RZ, P1, !PT ;  /* 0x0000000fff1c7210 */ /* 0x000fe40000ffe4ff */
[----:B------:R-:W-:Y:S01]  /*04b0*/  ISETP.NE.AND P1, PT, R7, RZ, PT ;  /* 0x000000ff0700720c */ /* 0x000fe20003f25270 */
[----:B--2---:R-:W-:-:S12]  /*04c0*/  IMAD R20, R29, R18, R27 ;  /* 0x000000121d147224 */ /* 0x004fd800078e021b */
[----:B------:R-:W-:Y:S05]  /*04d0*/  @P1 BRA `(.L_x_2) ;  /* 0xfffffffc00481947 */ /* 0x000fea000383ffff */
.L_x_1:
[----:B------:R-:W-:Y:S05]  /*04e0*/  @!P0 BRA `(.L_x_0) ;  /* 0x0000000400148947 */ /* 0x000fea0003800000 */
[----:B------:R-:W-:Y:S02]  /*04f0*/  ISETP.GE.U32.AND P1, PT, R4, 0x4, PT ;  /* 0x000000040400780c */ /* 0x000fe40003f26070 */
[----:B------:R-:W-:-:S04]  /*0500*/  LOP3.LUT R2, R0, 0x3, RZ, 0xc0, !PT ;  /* 0x0000000300027812 */ /* 0x000fc800078ec0ff */
[----:B------:R-:W-:-:S07]  /*0510*/  ISETP.NE.AND P0, PT, R2, RZ, PT ;  /* 0x000000ff0200720c */ /* 0x000fce0003f05270 */
[----:B------:R-:W-:Y:S06]  /*0520*/  @!P1 BRA `(.L_x_3) ;  /* 0x0000000000789947 */ /* 0x000fec0003800000 */
[----:B------:R-:W0:Y:S01]  /*0530*/  LDC.64 R8, c[0x0][0x390] ;  /* 0x0000e400ff087b82 */ /* 0x000e220000000a00 */
[----:B------:R-:W-:Y:S01]  /*0540*/  IMAD R15, R6, R0, R3 ;  /* 0x00000000060f7224 */ /* 0x000fe200078e0203 */
[CC--:B------:R-:W-:Y:S02]  /*0550*/  IADD3 R7, PT, PT, R5.reuse, R6.reuse, RZ ;  /* 0x0000000605077210 */ /* 0x0c0fe40007ffe0ff */
[----:B------:R-:W-:Y:S02]  /*0560*/  IADD3 R4, P1, PT, R5, R6, RZ ;  /* 0x0000000605047210 */ /* 0x000fe40007f3e0ff */
[----:B------:R-:W-:Y:S02]  /*0570*/  IADD3 R17, PT, PT, R15, R0, RZ ;  /* 0x000000000f117210 */ /* 0x000fe40007ffe0ff */
[----:B------:R-:W1:Y:S01]  /*0580*/  LDC.64 R18, c[0x0][0x388] ;  /* 0x0000e200ff127b82 */ /* 0x000e620000000a00 */
[----:B------:R-:W-:-:S07]  /*0590*/  IADD3.X R16, PT, PT, RZ, RZ, RZ, P1, !PT ;  /* 0x000000ffff107210 */ /* 0x000fce0000ffe4ff */
[----:B------:R-:W2:Y:S01]  /*05a0*/  LDC.64 R10, c[0x0][0x388] ;  /* 0x0000e200ff0a7b82 */ /* 0x000ea20000000a00 */
[----:B0-----:R-:W-:-:S04]  /*05b0*/  IMAD.WIDE.U32 R14, R15, 0x4, R8 ;  /* 0x000000040f0e7825 */ /* 0x001fc800078e0008 */
[----:B------:R-:W-:Y:S02]  /*05c0*/  IMAD.WIDE.U32 R12, R17, 0x4, R8 ;  /* 0x00000004110c7825 */ /* 0x000fe400078e0008 */
[----:B------:R-:W3:Y:S02]  /*05d0*/  LDG.E R14, desc[UR4][R14.64] ;  /* 0x000000040e0e7981 */ /* 0x000ee4000c1e1900 */
[----:B-1----:R-:W-:Y:S02]  /*05e0*/  IMAD.WIDE.U32 R18, R7, 0x4, R18 ;  /* 0x0000000407127825 */ /* 0x002fe400078e0012 */
[----:B------:R-:W4:Y:S02]  /*05f0*/  LDG.E R12, desc[UR4][R12.64] ;  /* 0x000000040c0c7981 */ /* 0x000f24000c1e1900 */
[----:B------:R-:W-:Y:S02]  /*0600*/  IMAD.IADD R17, R17, 0x1, R0 ;  /* 0x0000000111117824 */ /* 0x000fe400078e0200 */
[----:B------:R-:W3:Y:S01]  /*0610*/  LDG.E R7, desc[UR4][R18.64] ;  /* 0x0000000412077981 */ /* 0x000ee2000c1e1900 */
[----:B--2---:R-:W-:-:S02]  /*0620*/  LEA R10, P1, R4, R10, 0x2 ;  /* 0x0000000a040a7211 */ /* 0x004fc400078210ff */
[C---:B------:R-:W-:Y:S02]  /*0630*/  IADD3 R21, PT, PT, R17.reuse, R0, RZ ;  /* 0x0000000011157210 */ /* 0x040fe40007ffe0ff */
[----:B------:R-:W-:Y:S01]  /*0640*/  LEA.HI.X R11, R4, R11, R16, 0x2, P1 ;  /* 0x0000000b040b7211 */ /* 0x000fe200008f1410 */
[----:B------:R-:W-:-:S04]  /*0650*/  IMAD.WIDE.U32 R16, R17, 0x4, R8 ;  /* 0x0000000411107825 */ /* 0x000fc800078e0008 */
[----:B------:R-:W4:Y:S01]  /*0660*/  LDG.E R4, desc[UR4][R10.64+0x4] ;  /* 0x000004040a047981 */ /* 0x000f22000c1e1900 */
[----:B------:R-:W-:-:S03]  /*0670*/  IMAD.WIDE.U32 R8, R21, 0x4, R8 ;  /* 0x0000000415087825 */ /* 0x000fc600078e0008 */
[----:B------:R-:W2:Y:S04]  /*0680*/  LDG.E R16, desc[UR4][R16.64] ;  /* 0x0000000410107981 */ /* 0x000ea8000c1e1900 */
[----:B------:R-:W2:Y:S04]  /*0690*/  LDG.E R21, desc[UR4][R10.64+0x8] ;  /* 0x000008040a157981 */ /* 0x000ea8000c1e1900 */
[----:B------:R-:W5:Y:S04]  /*06a0*/  LDG.E R8, desc[UR4][R8.64] ;  /* 0x0000000408087981 */ /* 0x000f68000c1e1900 */
[----:B------:R-:W5:Y:S01]  /*06b0*/  LDG.E R19, desc[UR4][R10.64+0xc] ;  /* 0x00000c040a137981 */ /* 0x000f62000c1e1900 */
[----:B------:R-:W-:Y:S01]  /*06c0*/  IADD3 R6, PT, PT, R6, 0x4, RZ ;  /* 0x0000000406067810 */ /* 0x000fe20007ffe0ff */
[----:B---3--:R-:W-:-:S04]  /*06d0*/  IMAD R7, R7, R14, R20 ;  /* 0x0000000e07077224 */ /* 0x008fc800078e0214 */
[----:B----4-:R-:W-:-:S04]  /*06e0*/  IMAD R4, R4, R12, R7 ;  /* 0x0000000c04047224 */ /* 0x010fc800078e0207 */
[----:B--2---:R-:W-:-:S04]  /*06f0*/  IMAD R4, R21, R16, R4 ;  /* 0x0000001015047224 */ /* 0x004fc800078e0204 */
[----:B-----5:R-:W-:-:S07]  /*0700*/  IMAD R20, R19, R8, R4 ;  /* 0x0000000813147224 */ /* 0x020fce00078e0204 */
.L_x_3:
[----:B------:R-:W-:Y:S05]  /*0710*/  @!P0 BRA `(.L_x_0) ;  /* 0x0000000000888947 */ /* 0x000fea0003800000 */
[----:B------:R-:W-:Y:S02]  /*0720*/  ISETP.NE.AND P1, PT, R2, 0x1, PT ;  /* 0x000000010200780c */ /* 0x000fe40003f25270 */
[----:B------:R-:W-:-:S04]  /*0730*/  LOP3.LUT R4, R0, 0x1, RZ, 0xc0, !PT ;  /* 0x0000000100047812 */ /* 0x000fc800078ec0ff */
[----:B------:R-:W-:-:S07]  /*0740*/  ISETP.NE.U32.AND P0, PT, R4, 0x1, PT ;  /* 0x000000010400780c */ /* 0x000fce0003f05070 */
[----:B------:R-:W-:Y:S06]  /*0750*/  @!P1 BRA `(.L_x_4) ;  /* 0x0000000000509947 */ /* 0x000fec0003800000 */
[----:B------:R-:W0:Y:S01]  /*0760*/  LDC.64 R12, c[0x0][0x388] ;  /* 0x0000e200ff0c7b82 */ /* 0x000e220000000a00 */
[C---:B------:R-:W-:Y:S01]  /*0770*/  IADD3 R15, PT, PT, R5.reuse, R6, RZ ;  /* 0x00000006050f7210 */ /* 0x040fe20007ffe0ff */
[----:B------:R-:W-:Y:S01]  /*0780*/  IMAD R7, R6, R0, R3 ;  /* 0x0000000006077224 */ /* 0x000fe200078e0203 */
[----:B------:R-:W-:-:S04]  /*0790*/  IADD3 R2, P1, PT, R5, R6, RZ ;  /* 0x0000000605027210 */ /* 0x000fc80007f3e0ff */
[----:B------:R-:W-:Y:S01]  /*07a0*/  IADD3.X R4, PT, PT, RZ, RZ, RZ, P1, !PT ;  /* 0x000000ffff047210 */ /* 0x000fe20000ffe4ff */
[----:B------:R-:W1:Y:S01]  /*07b0*/  LDC.64 R10, c[0x0][0x388] ;  /* 0x0000e200ff0a7b82 */ /* 0x000e620000000a00 */
[----:B------:R-:W-:-:S07]  /*07c0*/  IADD3 R17, PT, PT, R7, R0, RZ ;  /* 0x0000000007117210 */ /* 0x000fce0007ffe0ff */
[----:B------:R-:W2:Y:S01]  /*07d0*/  LDC.64 R8, c[0x0][0x390] ;  /* 0x0000e400ff087b82 */ /* 0x000ea20000000a00 */
[----:B0-----:R-:W-:-:S06]  /*07e0*/  IMAD.WIDE.U32 R14, R15, 0x4, R12 ;  /* 0x000000040f0e7825 */ /* 0x001fcc00078e000c */
[----:B------:R-:W3:Y:S01]  /*07f0*/  LDG.E R15, desc[UR4][R14.64] ;  /* 0x000000040e0f7981 */ /* 0x000ee2000c1e1900 */
[----:B-1----:R-:W-:-:S04]  /*0800*/  LEA R10, P1, R2, R10, 0x2 ;  /* 0x0000000a020a7211 */ /* 0x002fc800078210ff */
[----:B------:R-:W-:Y:S01]  /*0810*/  LEA.HI.X R11, R2, R11, R4, 0x2, P1 ;  /* 0x0000000b020b7211 */ /* 0x000fe200008f1404 */
[----:B--2---:R-:W-:-:S05]  /*0820*/  IMAD.WIDE.U32 R12, R7, 0x4, R8 ;  /* 0x00000004070c7825 */ /* 0x004fca00078e0008 */
[----:B------:R-:W2:Y:S01]  /*0830*/  LDG.E R11, desc[UR4][R10.64+0x4] ;  /* 0x000004040a0b7981 */ /* 0x000ea2000c1e1900 */
[----:B------:R-:W-:-:S03]  /*0840*/  IMAD.WIDE.U32 R8, R17, 0x4, R8 ;  /* 0x0000000411087825 */ /* 0x000fc600078e0008 */
[----:B------:R-:W3:Y:S04]  /*0850*/  LDG.E R12, desc[UR4][R12.64] ;  /* 0x000000040c0c7981 */ /* 0x000ee8000c1e1900 */
[----:B------:R-:W2:Y:S01]  /*0860*/  LDG.E R8, desc[UR4][R8.64] ;  /* 0x0000000408087981 */ /* 0x000ea2000c1e1900 */
[----:B------:R-:W-:Y:S01]  /*0870*/  IADD3 R6, PT, PT, R6, 0x2, RZ ;  /* 0x0000000206067810 */ /* 0x000fe20007ffe0ff */
[----:B---3--:R-:W-:-:S04]  /*0880*/  IMAD R20, R15, R12, R20 ;  /* 0x0000000c0f147224 */ /* 0x008fc800078e0214 */
[----:B--2---:R-:W-:-:S07]  /*0890*/  IMAD R20, R11, R8, R20 ;  /* 0x000000080b147224 */ /* 0x004fce00078e0214 */
.L_x_4:
[----:B------:R-:W-:Y:S05]  /*08a0*/  @P0 BRA `(.L_x_0) ;  /* 0x0000000000240947 */ /* 0x000fea0003800000 */
[----:B------:R-:W0:Y:S01]  /*08b0*/  LDC.64 R8, c[0x0][0x388] ;  /* 0x0000e200ff087b82 */ /* 0x000e220000000a00 */
[----:B------:R-:W-:Y:S01]  /*08c0*/  IADD3 R5, PT, PT, R5, R6, RZ ;  /* 0x0000000605057210 */ /* 0x000fe20007ffe0ff */
[----:B------:R-:W-:-:S06]  /*08d0*/  IMAD R7, R6, R0, R3 ;  /* 0x0000000006077224 */ /* 0x000fcc00078e0203 */
[----:B------:R-:W1:Y:S01]  /*08e0*/  LDC.64 R10, c[0x0][0x390] ;  /* 0x0000e400ff0a7b82 */ /* 0x000e620000000a00 */
[----:B0-----:R-:W-:-:S06]  /*08f0*/  IMAD.WIDE.U32 R4, R5, 0x4, R8 ;  /* 0x0000000405047825 */ /* 0x001fcc00078e0008 */
[----:B------:R-:W2:Y:S01]  /*0900*/  LDG.E R5, desc[UR4][R4.64] ;  /* 0x0000000404057981 */ /* 0x000ea2000c1e1900 */
[----:B-1----:R-:W-:-:S06]  /*0910*/  IMAD.WIDE.U32 R6, R7, 0x4, R10 ;  /* 0x0000000407067825 */ /* 0x002fcc00078e000a */
[----:B------:R-:W2:Y:S02]  /*0920*/  LDG.E R6, desc[UR4][R6.64] ;  /* 0x0000000406067981 */ /* 0x000ea4000c1e1900 */
[----:B--2---:R-:W-:-:S07]  /*0930*/  IMAD R20, R5, R6, R20 ;  /* 0x0000000605147224 */ /* 0x004fce00078e0214 */
.L_x_0:
[----:B------:R-:W0:Y:S01]  /*0940*/  LDC.64 R4, c[0x0][0x398] ;  /* 0x0000e600ff047b82 */ /* 0x000e220000000a00 */
[----:B------:R-:W-:-:S04]  /*0950*/  IMAD R3, R0, UR6, R3 ;  /* 0x0000000600037c24 */ /* 0x000fc8000f8e0203 */
[----:B0-----:R-:W-:-:S05]  /*0960*/  IMAD.WIDE R2, R3, 0x4, R4 ;  /* 0x0000000403027825 */ /* 0x001fca00078e0204 */
[----:B------:R-:W-:Y:S01]  /*0970*/  STG.E desc[UR4][R2.64], R20 ;  /* 0x0000001402007986 */ /* 0x000fe2000c101904 */
[----:B------:R-:W-:Y:S05]  /*0980*/  EXIT ;  /* 0x000000000000794d */ /* 0x000fea0003800000 */
.L_x_5:
[----:B------:R-:W-:-:S00]  /*0990*/  BRA `(.L_x_5) ;  /* 0xfffffffc00fc7947 */ /* 0x000fc0000383ffff */
[----:B------:R-:W-:-:S00]  /*09a0*/  NOP ;  /* 0x0000000000007918 */ /* 0x000fc00000000000 */
        /* <DEDUP_REMOVED lines=13> */
.L_x_7:


//--------------------- .text._Z9matrixAddiPjS_S_ --------------------------
	.section	.text._Z9matrixAddiPjS_S_,"ax",@progbits
	.align	128
        .global         _Z9matrixAddiPjS_S_
        .type           _Z9matrixAddiPjS_S_,@function
        .size           _Z9matrixAddiPjS_S_,(.L_x_8 - _Z9matrixAddiPjS_S_)
        .other          _Z9matrixAddiPjS_S_,@"STO_CUDA_ENTRY STV_DEFAULT"
_Z9matrixAddiPjS_S_:
.text._Z9matrixAddiPjS_S_:
[----:B------:R-:W-:Y:S01]  /*0000*/  LDC R1, c[0x0][0x37c] ;  /* 0x0000df00ff017b82 */ /* 0x000fe20000000800 */
[----:B------:R-:W0:Y:S07]  /*0010*/  S2R R9, SR_TID.X ;  /* 0x0000000000097919 */ /* 0x000e2e0000002100 */
[----:B------:R-:W0:Y:S01]  /*0020*/  S2UR UR6, SR_CTAID.X ;  /* 0x00000000000679c3 */ /* 0x000e220000002500 */
[----:B------:R-:W1:Y:S07]  /*0030*/  LDCU.64 UR4, c[0x0][0x358] ;  /* 0x00006b00ff0477ac */ /* 0x000e6e0008000a00 */
[----:B------:R-:W0:Y:S08]  /*0040*/  LDC R0, c[0x0][0x380] ;  /* 0x0000e000ff007b82 */ /* 0x000e300000000800 */
[----:B------:R-:W2:Y:S08]  /*0050*/  LDC.64 R2, c[0x0][0x388] ;  /* 0x0000e200ff027b82 */ /* 0x000eb00000000a00 */
[----:B------:R-:W3:Y:S01]  /*0060*/  LDC.64 R4, c[0x0][0x390] ;  /* 0x0000e400ff047b82 */ /* 0x000ee20000000a00 */
[----:B0-----:R-:W-:-:S07]  /*0070*/  IMAD R9, R0, UR6, R9 ;  /* 0x0000000600097c24 */ /* 0x001fce000f8e0209 */
[----:B------:R-:W0:Y:S01]  /*0080*/  LDC.64 R6, c[0x0][0x398] ;  /* 0x0000e600ff067b82 */ /* 0x000e220000000a00 */
[----:B--2---:R-:W-:-:S06]  /*0090*/  IMAD.WIDE R2, R9, 0x4, R2 ;  /* 0x0000000409027825 */ /* 0x004fcc00078e0202 */
[----:B-1----:R-:W2:Y:S01]  /*00a0*/  LDG.E R2, desc[UR4][R2.64] ;  /* 0x0000000402027981 */ /* 0x002ea2000c1e1900 */
[----:B---3--:R-:W-:-:S06]  /*00b0*/  IMAD.WIDE R4, R9, 0x4, R4 ;  /* 0x0000000409047825 */ /* 0x008fcc00078e0204 */
[----:B------:R-:W2:Y:S01]  /*00c0*/  LDG.E R5, desc[UR4][R4.64] ;  /* 0x0000000404057981 */ /* 0x000ea2000c1e1900 */
[----:B0-----:R-:W-:Y:S01]  /*00d0*/  IMAD.WIDE R6, R9, 0x4, R6 ;  /* 0x0000000409067825 */ /* 0x001fe200078e0206 */
[----:B--2---:R-:W-:-:S05]  /*00e0*/  IADD3 R9, PT, PT, R2, R5, RZ ;  /* 0x0000000502097210 */ /* 0x004fca0007ffe0ff */
[----:B------:R-:W-:Y:S01]  /*00f0*/  STG.E desc[UR4][R6.64], R9 ;  /* 0x0000000906007986 */ /* 0x000fe2000c101904 */
[----:B------:R-:W-:Y:S05]  /*0100*/  EXIT ;  /* 0x000000000000794d */ /* 0x000fea0003800000 */
.L_x_6:
        /* <DEDUP_REMOVED lines=15> */
.L_x_8:


//--------------------- .nv.shared.reserved.0     --------------------------
	.section	.nv.shared.reserved.0,"aw",@nobits
	.weak		__nv_reservedSMEM_offset_0_alias
	.size		__nv_reservedSMEM_offset_0_alias, 0, 64
	.other		__nv_reservedSMEM_offset_0_alias,@"STO_CUDA_RESERVED_SHARED STV_DEFAULT"
__nv_reservedSMEM_offset_0_alias:
	.zero		0
	.zero		64


//--------------------- .nv.constant0._Z9matrixMuliPjS_S_ --------------------------
	.section	.nv.constant0._Z9matrixMuliPjS_S_,"a",@progbits
	.sectionflags	@""
	.align	4
.nv.constant0._Z9matrixMuliPjS_S_:
	.zero		928


//--------------------- .nv.constant0._Z9matrixAddiPjS_S_ --------------------------
	.section	.nv.constant0._Z9matrixAddiPjS_S_,"a",@progbits
	.sectionflags	@""
	.align	4
.nv.constant0._Z9matrixAddiPjS_S_:
	.zero		928


//--------------------- SYMBOLS --------------------------

	.type		.nv.reservedSmem.offset0,@object
	.size		.nv.reservedSmem.offset0,0x4
